//
// Generated by NVIDIA NVVM Compiler
//
// Compiler Build ID: CL-36424714
// Cuda compilation tools, release 13.0, V13.0.88
// Based on NVVM 20.0.0
//

.version 9.0
.target sm_100
.address_size 64

	// .globl	_Z13is_prime_unitPlPb

.visible .entry _Z13is_prime_unitPlPb(
	.param .u64 .ptr .align 1 _Z13is_prime_unitPlPb_param_0,
	.param .u64 .ptr .align 1 _Z13is_prime_unitPlPb_param_1
)
{
	.reg .pred 	%p<4>;
	.reg .b16 	%rs<2>;
	.reg .b32 	%r<8>;
	.reg .b64 	%rd<13>;

	ld.param.u64 	%rd6, [_Z13is_prime_unitPlPb_param_0];
	ld.param.u64 	%rd7, [_Z13is_prime_unitPlPb_param_1];
	mov.u32 	%r2, %ctaid.x;
	mov.u32 	%r3, %ntid.x;
	mov.u32 	%r4, %tid.x;
	mad.lo.s32 	%r1, %r2, %r3, %r4;
	setp.lt.s32 	%p1, %r1, 2;
	@%p1 bra 	$L__BB0_6;
	cvta.to.global.u64 	%rd8, %rd6;
	ld.global.u64 	%rd1, [%rd8];
	cvt.u64.u32 	%rd2, %r1;
	and.b64  	%rd9, %rd1, -4294967296;
	setp.ne.s64 	%p2, %rd9, 0;
	@%p2 bra 	$L__BB0_3;
	cvt.u32.u64 	%r5, %rd2;
	cvt.u32.u64 	%r6, %rd1;
	rem.u32 	%r7, %r6, %r5;
	cvt.u64.u32 	%rd12, %r7;
	bra.uni 	$L__BB0_4;
$L__BB0_3:
	rem.s64 	%rd12, %rd1, %rd2;
$L__BB0_4:
	setp.ne.s64 	%p3, %rd12, 0;
	@%p3 bra 	$L__BB0_6;
	cvta.to.global.u64 	%rd10, %rd7;
	add.s64 	%rd11, %rd10, %rd2;
	mov.b16 	%rs1, 1;
	st.global.u8 	[%rd11], %rs1;
$L__BB0_6:
	ret;

}


// ===== COMPILED SASS (sm_100) =====

	.target	sm_100

	.elftype	@"ET_EXEC"


//--------------------- .note.nv.tkinfo           --------------------------
	.section	.note.nv.tkinfo,"",@"SHT_NOTE"
	.sectionflags	@"SHF_NOTE_NV_TKINFO"
	.tkinfo
        /*0018*/ 	.word	0x00000002
        /*0030*/ 	.string	""
        /*0030*/ 	.string	"ptxas"
        /*0030*/ 	.string	"Cuda compilation tools, release 13.0, V13.0.88"
        /*0030*/ 	.string	"Build cuda_13.0.r13.0/compiler.36424714_0"
        /*0030*/ 	.string	"-arch sm_100 -m 64 "



//--------------------- .note.nv.cuinfo           --------------------------
	.section	.note.nv.cuinfo,"",@"SHT_NOTE"
	.sectionflags	@"SHF_NOTE_NV_CUINFO"
        /*0018*/ 	.short	0x0002
        /*001a*/ 	.short	0x0064
        /*001c*/ 	.short	0x0082
	.zero		2


//--------------------- .nv.info                  --------------------------
	.section	.nv.info,"",@"SHT_CUDA_INFO"
	.align	4


	//----- nvinfo : EIATTR_REGCOUNT
	.align		4
        /*0000*/ 	.byte	0x04, 0x2f
        /*0002*/ 	.short	(.L_1 - .L_0)
	.align		4
.L_0:
        /*0004*/ 	.word	index@(_Z13is_prime_unitPlPb)
        /*0008*/ 	.word	0x00000012


	//----- nvinfo : EIATTR_FRAME_SIZE
	.align		4
.L_1:
        /*000c*/ 	.byte	0x04, 0x11
        /*000e*/ 	.short	(.L_3 - .L_2)
	.align		4
.L_2:
        /*0010*/ 	.word	index@($__internal_0_$__cuda_sm20_rem_s64)
        /*0014*/ 	.word	0x00000000


	//----- nvinfo : EIATTR_FRAME_SIZE
	.align		4
.L_3:
        /*0018*/ 	.byte	0x04, 0x11
        /*001a*/ 	.short	(.L_5 - .L_4)
	.align		4
.L_4:
        /*001c*/ 	.word	index@(_Z13is_prime_unitPlPb)
        /*0020*/ 	.word	0x00000000


	//----- nvinfo : EIATTR_MIN_STACK_SIZE
	.align		4
.L_5:
        /*0024*/ 	.byte	0x04, 0x12
        /*0026*/ 	.short	(.L_7 - .L_6)
	.align		4
.L_6:
        /*0028*/ 	.word	index@(_Z13is_prime_unitPlPb)
        /*002c*/ 	.word	0x00000000
.L_7:


//--------------------- .nv.compat                --------------------------
	.section	.nv.compat,"",@"SHT_CUDA_COMPAT_INFO"
	.align	4
        /*0000*/ 	.byte	0x02, 0x09, 0x00, 0x00, 0x02, 0x02, 0x01, 0x00, 0x02, 0x05, 0x05, 0x00, 0x03, 0x07, 0x01, 0x01
        /*0010*/ 	.byte	0x02, 0x03, 0x00, 0x00, 0x02, 0x06, 0x01, 0x00, 0x04, 0x0b, 0x08, 0x00, 0x09, 0x00, 0x00, 0x00
        /*0020*/ 	.byte	0x00, 0x00, 0x00, 0x00


//--------------------- .nv.info._Z13is_prime_unitPlPb --------------------------
	.section	.nv.info._Z13is_prime_unitPlPb,"",@"SHT_CUDA_INFO"
	.sectionflags	@""
	.align	4


	//----- nvinfo : EIATTR_CUDA_API_VERSION
	.align		4
        /*0000*/ 	.byte	0x04, 0x37
        /*0002*/ 	.short	(.L_9 - .L_8)
.L_8:
        /*0004*/ 	.word	0x00000082


	//----- nvinfo : EIATTR_KPARAM_INFO
	.align		4
.L_9:
        /*0008*/ 	.byte	0x04, 0x17
        /*000a*/ 	.short	(.L_11 - .L_10)
.L_10:
        /*000c*/ 	.word	0x00000000
        /*0010*/ 	.short	0x0001
        /*0012*/ 	.short	0x0008
        /*0014*/ 	.byte	0x00, 0xf5, 0x21, 0x00


	//----- nvinfo : EIATTR_KPARAM_INFO
	.align		4
.L_11:
        /*0018*/ 	.byte	0x04, 0x17
        /*001a*/ 	.short	(.L_13 - .L_12)
.L_12:
        /*001c*/ 	.word	0x00000000
        /*0020*/ 	.short	0x0000
        /*0022*/ 	.short	0x0000
        /*0024*/ 	.byte	0x00, 0xf5, 0x21, 0x00


	//----- nvinfo : EIATTR_SPARSE_MMA_MASK
	.align		4
.L_13:
        /*0028*/ 	.byte	0x03, 0x50
        /*002a*/ 	.short	0x0000


	//----- nvinfo : EIATTR_MAXREG_COUNT
	.align		4
        /*002c*/ 	.byte	0x03, 0x1b
        /*002e*/ 	.short	0x00ff


	//----- nvinfo : EIATTR_MERCURY_ISA_VERSION
	.align		4
        /*0030*/ 	.byte	0x03, 0x5f
        /*0032*/ 	.short	0x0101


	//----- nvinfo : EIATTR_VRC_CTA_INIT_COUNT
	.align		4
        /*0034*/ 	.byte	0x02, 0x4a
	.zero		1
	.zero		1


	//----- nvinfo : EIATTR_EXIT_INSTR_OFFSETS
	.align		4
        /*0038*/ 	.byte	0x04, 0x1c
        /*003a*/ 	.short	(.L_15 - .L_14)


	//   ....[0]....
.L_14:
        /*003c*/ 	.word	0x00000060


	//   ....[1]....
        /*0040*/ 	.word	0x00000240


	//   ....[2]....
        /*0044*/ 	.word	0x000002a0


	//----- nvinfo : EIATTR_CRS_STACK_SIZE
	.align		4
.L_15:
        /*0048*/ 	.byte	0x04, 0x1e
        /*004a*/ 	.short	(.L_17 - .L_16)
.L_16:
        /*004c*/ 	.word	0x00000000


	//----- nvinfo : EIATTR_CBANK_PARAM_SIZE
	.align		4
.L_17:
        /*0050*/ 	.byte	0x03, 0x19
        /*0052*/ 	.short	0x0010


	//----- nvinfo : EIATTR_PARAM_CBANK
	.align		4
        /*0054*/ 	.byte	0x04, 0x0a
        /*0056*/ 	.short	(.L_19 - .L_18)
	.align		4
.L_18:
        /*0058*/ 	.word	index@(.nv.constant0._Z13is_prime_unitPlPb)
        /*005c*/ 	.short	0x0380
        /*005e*/ 	.short	0x0010


	//----- nvinfo : EIATTR_SW_WAR
	.align		4
.L_19:
        /*0060*/ 	.byte	0x04, 0x36
        /*0062*/ 	.short	(.L_21 - .L_20)
.L_20:
        /*0064*/ 	.word	0x00000008
.L_21:


//--------------------- .nv.callgraph             --------------------------
	.section	.nv.callgraph,"",@"SHT_CUDA_CALLGRAPH"
	.align	4
	.sectionentsize	8
	.align		4
        /*0000*/ 	.word	0x00000000
	.align		4
        /*0004*/ 	.word	0xffffffff
	.align		4
        /*0008*/ 	.word	0x00000000
	.align		4
        /*000c*/ 	.word	0xfffffffe
	.align		4
        /*0010*/ 	.word	0x00000000
	.align		4
        /*0014*/ 	.word	0xfffffffd
	.align		4
        /*0018*/ 	.word	0x00000000
	.align		4
        /*001c*/ 	.word	0xfffffffc


//--------------------- .text._Z13is_prime_unitPlPb --------------------------
	.section	.text._Z13is_prime_unitPlPb,"ax",@progbits
	.align	128
        .global         _Z13is_prime_unitPlPb
        .type           _Z13is_prime_unitPlPb,@function
        .size           _Z13is_prime_unitPlPb,(.L_x_3 - _Z13is_prime_unitPlPb)
        .other          _Z13is_prime_unitPlPb,@"STO_CUDA_ENTRY STV_DEFAULT"
_Z13is_prime_unitPlPb:
.text._Z13is_prime_unitPlPb:
[----:B------:R-:W-:Y:S01]  /*0000*/  LDC R1, c[0x0][0x37c] ;  /* 0x0000df00ff017b82 */ /* 0x000fe20000000800 */
[----:B------:R-:W0:Y:S07]  /*0010*/  S2R R3, SR_TID.X ;  /* 0x0000000000037919 */ /* 0x000e2e0000002100 */
[----:B------:R-:W0:Y:S08]  /*0020*/  S2UR UR4, SR_CTAID.X ;  /* 0x00000000000479c3 */ /* 0x000e300000002500 */
[----:B------:R-:W0:Y:S02]  /*0030*/  LDC R0, c[0x0][0x360] ;  /* 0x0000d800ff007b82 */ /* 0x000e240000000800 */
[----:B0-----:R-:W-:-:S05]  /*0040*/  IMAD R0, R0, UR4, R3 ;  /* 0x0000000400007c24 */ /* 0x001fca000f8e0203 */
[----:B------:R-:W-:-:S13]  /*0050*/  ISETP.GE.AND P0, PT, R0, 0x2, PT ;  /* 0x000000020000780c */ /* 0x000fda0003f06270 */
[----:B------:R-:W-:Y:S05]  /*0060*/  @!P0 EXIT ;  /* 0x000000000000894d */ /* 0x000fea0003800000 */
[----:B------:R-:W0:Y:S01]  /*0070*/  LDC.64 R2, c[0x0][0x380] ;  /* 0x0000e000ff027b82 */ /* 0x000e220000000a00 */
[----:B------:R-:W0:Y:S02]  /*0080*/  LDCU.64 UR4, c[0x0][0x358] ;  /* 0x00006b00ff0477ac */ /* 0x000e240008000a00 */
[----:B0-----:R-:W2:Y:S02]  /*0090*/  LDG.E.64 R2, desc[UR4][R2.64] ;  /* 0x0000000402027981 */ /* 0x001ea4000c1e1b00 */
[----:B--2---:R-:W-:-:S13]  /*00a0*/  ISETP.NE.U32.AND P0, PT, R3, RZ, PT ;  /* 0x000000ff0300720c */ /* 0x004fda0003f05070 */
[----:B------:R-:W-:Y:S05]  /*00b0*/  @P0 BRA `(.L_x_0) ;  /* 0x0000000000500947 */ /* 0x000fea0003800000 */
[----:B------:R-:W0:Y:S01]  /*00c0*/  I2F.U32.RP R3, R0 ;  /* 0x0000000000037306 */ /* 0x000e220000209000 */
[----:B------:R-:W-:Y:S01]  /*00d0*/  IMAD.MOV R7, RZ, RZ, -R0 ;  /* 0x000000ffff077224 */ /* 0x000fe200078e0a00 */
[----:B------:R-:W-:-:S06]  /*00e0*/  ISETP.NE.U32.AND P1, PT, R0, RZ, PT ;  /* 0x000000ff0000720c */ /* 0x000fcc0003f25070 */
[----:B0-----:R-:W0:Y:S02]  /*00f0*/  MUFU.RCP R3, R3 ;  /* 0x0000000300037308 */ /* 0x001e240000001000 */
[----:B0-----:R-:W-:-:S06]  /*0100*/  VIADD R4, R3, 0xffffffe ;  /* 0x0ffffffe03047836 */ /* 0x001fcc0000000000 */
[----:B------:R0:W1:Y:S02]  /*0110*/  F2I.FTZ.U32.TRUNC.NTZ R5, R4 ;  /* 0x0000000400057305 */ /* 0x000064000021f000 */
[----:B0-----:R-:W-:Y:S02]  /*0120*/  IMAD.MOV.U32 R4, RZ, RZ, RZ ;  /* 0x000000ffff047224 */ /* 0x001fe400078e00ff */
[----:B-1----:R-:W-:-:S04]  /*0130*/  IMAD R7, R7, R5, RZ ;  /* 0x0000000507077224 */ /* 0x002fc800078e02ff */
[----:B------:R-:W-:-:S06]  /*0140*/  IMAD.HI.U32 R5, R5, R7, R4 ;  /* 0x0000000705057227 */ /* 0x000fcc00078e0004 */
[----:B------:R-:W-:-:S04]  /*0150*/  IMAD.HI.U32 R5, R5, R2, RZ ;  /* 0x0000000205057227 */ /* 0x000fc800078e00ff */
[----:B------:R-:W-:-:S04]  /*0160*/  IMAD.MOV R5, RZ, RZ, -R5 ;  /* 0x000000ffff057224 */ /* 0x000fc800078e0a05 */
[----:B------:R-:W-:-:S05]  /*0170*/  IMAD R5, R0, R5, R2 ;  /* 0x0000000500057224 */ /* 0x000fca00078e0202 */
[----:B------:R-:W-:-:S13]  /*0180*/  ISETP.GE.U32.AND P0, PT, R5, R0, PT ;  /* 0x000000000500720c */ /* 0x000fda0003f06070 */
[----:B------:R-:W-:-:S05]  /*0190*/  @P0 IMAD.IADD R5, R5, 0x1, -R0 ;  /* 0x0000000105050824 */ /* 0x000fca00078e0a00 */
[----:B------:R-:W-:-:S13]  /*01a0*/  ISETP.GE.U32.AND P0, PT, R5, R0, PT ;  /* 0x000000000500720c */ /* 0x000fda0003f06070 */
[----:B------:R-:W-:Y:S02]  /*01b0*/  @P0 IADD3 R5, PT, PT, -R0, R5, RZ ;  /* 0x0000000500050210 */ /* 0x000fe40007ffe1ff */
[----:B------:R-:W-:-:S04]  /*01c0*/  @!P1 LOP3.LUT R5, RZ, R0, RZ, 0x33, !PT ;  /* 0x00000000ff059212 */ /* 0x000fc800078e33ff */
[----:B------:R-:W-:-:S04]  /*01d0*/  ISETP.NE.U32.AND P0, PT, R5, RZ, PT ;  /* 0x000000ff0500720c */ /* 0x000fc80003f05070 */
[----:B------:R-:W-:Y:S01]  /*01e0*/  ISETP.NE.AND.EX P0, PT, RZ, RZ, PT, P0 ;  /* 0x000000ffff00720c */ /* 0x000fe20003f05300 */
[----:B------:R-:W-:-:S12]  /*01f0*/  BRA `(.L_x_1) ;  /* 0x0000000000107947 */ /* 0x000fd80003800000 */
.L_x_0:
[----:B------:R-:W-:-:S07]  /*0200*/  MOV R4, 0x220 ;  /* 0x0000022000047802 */ /* 0x000fce0000000f00 */
[----:B------:R-:W-:Y:S05]  /*0210*/  CALL.REL.NOINC `($__internal_0_$__cuda_sm20_rem_s64) ;  /* 0x0000000000247944 */ /* 0x000fea0003c00000 */
[----:B------:R-:W-:-:S04]  /*0220*/  ISETP.NE.U32.AND P0, PT, R2, RZ, PT ;  /* 0x000000ff0200720c */ /* 0x000fc80003f05070 */
[----:B------:R-:W-:-:S13]  /*0230*/  ISETP.NE.AND.EX P0, PT, R3, RZ, PT, P0 ;  /* 0x000000ff0300720c */ /* 0x000fda0003f05300 */
.L_x_1:
[----:B------:R-:W-:Y:S05]  /*0240*/  @P0 EXIT ;  /* 0x000000000000094d */ /* 0x000fea0003800000 */
[----:B------:R-:W0:Y:S02]  /*0250*/  LDCU.64 UR6, c[0x0][0x388] ;  /* 0x00007100ff0677ac */ /* 0x000e240008000a00 */
[----:B0-----:R-:W-:Y:S01]  /*0260*/  IADD3 R2, P0, PT, R0, UR6, RZ ;  /* 0x0000000600027c10 */ /* 0x001fe2000ff1e0ff */
[----:B------:R-:W-:-:S04]  /*0270*/  IMAD.MOV.U32 R0, RZ, RZ, 0x1 ;  /* 0x00000001ff007424 */ /* 0x000fc800078e00ff */
[----:B------:R-:W-:-:S05]  /*0280*/  IMAD.X R3, RZ, RZ, UR7, P0 ;  /* 0x00000007ff037e24 */ /* 0x000fca00080e06ff */
[----:B------:R-:W-:Y:S01]  /*0290*/  STG.E.U8 desc[UR4][R2.64], R0 ;  /* 0x0000000002007986 */ /* 0x000fe2000c101104 */
[----:B------:R-:W-:Y:S05]  /*02a0*/  EXIT ;  /* 0x000000000000794d */ /* 0x000fea0003800000 */
        .weak           $__internal_0_$__cuda_sm20_rem_s64
        .type           $__internal_0_$__cuda_sm20_rem_s64,@function
        .size           $__internal_0_$__cuda_sm20_rem_s64,(.L_x_3 - $__internal_0_$__cuda_sm20_rem_s64)
$__internal_0_$__cuda_sm20_rem_s64:
[----:B------:R-:W-:Y:S02]  /*02b0*/  IMAD.MOV.U32 R10, RZ, RZ, R0 ;  /* 0x000000ffff0a7224 */ /* 0x000fe400078e0000 */
[----:B------:R-:W-:-:S04]  /*02c0*/  IMAD.MOV.U32 R11, RZ, RZ, RZ ;  /* 0x000000ffff0b7224 */ /* 0x000fc800078e00ff */
[----:B------:R-:W0:Y:S08]  /*02d0*/  I2F.U64.RP R5, R10 ;  /* 0x0000000a00057312 */ /* 0x000e300000309000 */
[----:B0-----:R-:W0:Y:S02]  /*02e0*/  MUFU.RCP R5, R5 ;  /* 0x0000000500057308 */ /* 0x001e240000001000 */
[----:B0-----:R-:W-:-:S06]  /*02f0*/  IADD3 R6, PT, PT, R5, 0x1ffffffe, RZ ;  /* 0x1ffffffe05067810 */ /* 0x001fcc0007ffe0ff */
[----:B------:R-:W0:Y:S02]  /*0300*/  F2I.U64.TRUNC R6, R6 ;  /* 0x0000000600067311 */ /* 0x000e24000020d800 */
[----:B0-----:R-:W-:-:S04]  /*0310*/  IMAD.WIDE.U32 R8, R6, R0, RZ ;  /* 0x0000000006087225 */ /* 0x001fc800078e00ff */
[----:B------:R-:W-:Y:S01]  /*0320*/  IMAD R9, R7, R0, R9 ;  /* 0x0000000007097224 */ /* 0x000fe200078e0209 */
[----:B------:R-:W-:-:S05]  /*0330*/  IADD3 R13, P0, PT, RZ, -R8, RZ ;  /* 0x80000008ff0d7210 */ /* 0x000fca0007f1e0ff */
[----:B------:R-:W-:-:S04]  /*0340*/  IMAD.HI.U32 R8, R6, R13, RZ ;  /* 0x0000000d06087227 */ /* 0x000fc800078e00ff */
[----:B------:R-:W-:Y:S02]  /*0350*/  IMAD.X R15, RZ, RZ, ~R9, P0 ;  /* 0x000000ffff0f7224 */ /* 0x000fe400000e0e09 */
[----:B------:R-:W-:Y:S02]  /*0360*/  IMAD.MOV.U32 R9, RZ, RZ, R6 ;  /* 0x000000ffff097224 */ /* 0x000fe400078e0006 */
[-C--:B------:R-:W-:Y:S02]  /*0370*/  IMAD R11, R7, R15.reuse, RZ ;  /* 0x0000000f070b7224 */ /* 0x080fe400078e02ff */
[----:B------:R-:W-:-:S04]  /*0380*/  IMAD.WIDE.U32 R8, P0, R6, R15, R8 ;  /* 0x0000000f06087225 */ /* 0x000fc80007800008 */
[----:B------:R-:W-:-:S04]  /*0390*/  IMAD.HI.U32 R5, R7, R15, RZ ;  /* 0x0000000f07057227 */ /* 0x000fc800078e00ff */
[----:B------:R-:W-:-:S04]  /*03a0*/  IMAD.HI.U32 R8, P1, R7, R13, R8 ;  /* 0x0000000d07087227 */ /* 0x000fc80007820008 */
[----:B------:R-:W-:Y:S01]  /*03b0*/  IMAD.X R5, R5, 0x1, R7, P0 ;  /* 0x0000000105057824 */ /* 0x000fe200000e0607 */
[----:B------:R-:W-:Y:S02]  /*03c0*/  IADD3 R9, P2, PT, R11, R8, RZ ;  /* 0x000000080b097210 */ /* 0x000fe40007f5e0ff */
[----:B------:R-:W-:Y:S02]  /*03d0*/  IADD3 R11, P4, PT, RZ, -R2, RZ ;  /* 0x80000002ff0b7210 */ /* 0x000fe40007f9e0ff */
[----:B------:R-:W-:Y:S01]  /*03e0*/  IADD3.X R5, PT, PT, RZ, RZ, R5, P2, P1 ;  /* 0x000000ffff057210 */ /* 0x000fe200017e2405 */
[----:B------:R-:W-:Y:S01]  /*03f0*/  IMAD.WIDE.U32 R6, R9, R0, RZ ;  /* 0x0000000009067225 */ /* 0x000fe200078e00ff */
[----:B------:R-:W-:Y:S02]  /*0400*/  ISETP.GE.AND P1, PT, R3, RZ, PT ;  /* 0x000000ff0300720c */ /* 0x000fe40003f26270 */
[----:B------:R-:W-:Y:S01]  /*0410*/  IADD3 R13, P0, PT, RZ, -R6, RZ ;  /* 0x80000006ff0d7210 */ /* 0x000fe20007f1e0ff */
[----:B------:R-:W-:-:S04]  /*0420*/  IMAD R6, R5, R0, R7 ;  /* 0x0000000005067224 */ /* 0x000fc800078e0207 */
[----:B------:R-:W-:-:S04]  /*0430*/  IMAD.HI.U32 R8, R9, R13, RZ ;  /* 0x0000000d09087227 */ /* 0x000fc800078e00ff */
[----:B------:R-:W-:Y:S01]  /*0440*/  IMAD.X R10, RZ, RZ, ~R6, P0 ;  /* 0x000000ffff0a7224 */ /* 0x000fe200000e0e06 */
[----:B------:R-:W-:-:S03]  /*0450*/  SEL R6, R11, R2, !P1 ;  /* 0x000000020b067207 */ /* 0x000fc60004800000 */
[----:B------:R-:W-:-:S04]  /*0460*/  IMAD.WIDE.U32 R8, P0, R9, R10, R8 ;  /* 0x0000000a09087225 */ /* 0x000fc80007800008 */
[----:B------:R-:W-:-:S04]  /*0470*/  IMAD.HI.U32 R7, P2, R5, R13, R8 ;  /* 0x0000000d05077227 */ /* 0x000fc80007840008 */
[CC--:B------:R-:W-:Y:S02]  /*0480*/  IMAD R8, R5.reuse, R10.reuse, RZ ;  /* 0x0000000a05087224 */ /* 0x0c0fe400078e02ff */
[----:B------:R-:W-:-:S03]  /*0490*/  IMAD.HI.U32 R10, R5, R10, RZ ;  /* 0x0000000a050a7227 */ /* 0x000fc600078e00ff */
[----:B------:R-:W-:Y:S01]  /*04a0*/  IADD3 R7, P3, PT, R8, R7, RZ ;  /* 0x0000000708077210 */ /* 0x000fe20007f7e0ff */
[----:B------:R-:W-:Y:S01]  /*04b0*/  IMAD.X R5, R10, 0x1, R5, P0 ;  /* 0x000000010a057824 */ /* 0x000fe200000e0605 */
[----:B------:R-:W-:-:S03]  /*04c0*/  IADD3.X R8, PT, PT, RZ, ~R3, RZ, P4, !PT ;  /* 0x80000003ff087210 */ /* 0x000fc600027fe4ff */
[C---:B------:R-:W-:Y:S01]  /*04d0*/  IMAD.HI.U32 R2, R7.reuse, R6, RZ ;  /* 0x0000000607027227 */ /* 0x040fe200078e00ff */
[----:B------:R-:W-:Y:S02]  /*04e0*/  SEL R8, R8, R3, !P1 ;  /* 0x0000000308087207 */ /* 0x000fe40004800000 */
[----:B------:R-:W-:Y:S01]  /*04f0*/  IADD3.X R5, PT, PT, RZ, RZ, R5, P3, P2 ;  /* 0x000000ffff057210 */ /* 0x000fe20001fe4405 */
[----:B------:R-:W-:Y:S02]  /*0500*/  IMAD.MOV.U32 R3, RZ, RZ, RZ ;  /* 0x000000ffff037224 */ /* 0x000fe400078e00ff */
[----:B------:R-:W-:-:S04]  /*0510*/  IMAD.WIDE.U32 R2, R7, R8, R2 ;  /* 0x0000000807027225 */ /* 0x000fc800078e0002 */
[C---:B------:R-:W-:Y:S02]  /*0520*/  IMAD R10, R5.reuse, R8, RZ ;  /* 0x00000008050a7224 */ /* 0x040fe400078e02ff */
[----:B------:R-:W-:-:S04]  /*0530*/  IMAD.HI.U32 R3, P0, R5, R6, R2 ;  /* 0x0000000605037227 */ /* 0x000fc80007800002 */
[----:B------:R-:W-:Y:S01]  /*0540*/  IMAD.HI.U32 R2, R5, R8, RZ ;  /* 0x0000000805027227 */ /* 0x000fe200078e00ff */
[----:B------:R-:W-:-:S03]  /*0550*/  IADD3 R3, P2, PT, R10, R3, RZ ;  /* 0x000000030a037210 */ /* 0x000fc60007f5e0ff */
[----:B------:R-:W-:-:S04]  /*0560*/  IMAD.X R2, RZ, RZ, R2, P0 ;  /* 0x000000ffff027224 */ /* 0x000fc800000e0602 */
[----:B------:R-:W-:Y:S02]  /*0570*/  IMAD.X R5, RZ, RZ, R2, P2 ;  /* 0x000000ffff057224 */ /* 0x000fe400010e0602 */
[----:B------:R-:W-:-:S04]  /*0580*/  IMAD.WIDE.U32 R2, R3, R0, RZ ;  /* 0x0000000003027225 */ /* 0x000fc800078e00ff */
[----:B------:R-:W-:Y:S01]  /*0590*/  IMAD R5, R5, R0, R3 ;  /* 0x0000000005057224 */ /* 0x000fe200078e0203 */
[----:B------:R-:W-:-:S04]  /*05a0*/  IADD3 R3, P0, PT, -R2, R6, RZ ;  /* 0x0000000602037210 */ /* 0x000fc80007f1e1ff */
[----:B------:R-:W-:Y:S02]  /*05b0*/  IADD3.X R7, PT, PT, ~R5, R8, RZ, P0, !PT ;  /* 0x0000000805077210 */ /* 0x000fe400007fe5ff */
[----:B------:R-:W-:Y:S02]  /*05c0*/  ISETP.GE.U32.AND P0, PT, R3, R0, PT ;  /* 0x000000000300720c */ /* 0x000fe40003f06070 */
[-C--:B------:R-:W-:Y:S02]  /*05d0*/  IADD3 R5, P2, PT, -R0, R3.reuse, RZ ;  /* 0x0000000300057210 */ /* 0x080fe40007f5e1ff */
[C---:B------:R-:W-:Y:S02]  /*05e0*/  ISETP.GE.U32.AND.EX P0, PT, R7.reuse, RZ, PT, P0 ;  /* 0x000000ff0700720c */ /* 0x040fe40003f06100 */
[----:B------:R-:W-:Y:S02]  /*05f0*/  IADD3.X R6, PT, PT, R7, -0x1, RZ, P2, !PT ;  /* 0xffffffff07067810 */ /* 0x000fe400017fe4ff */
[----:B------:R-:W-:-:S02]  /*0600*/  SEL R5, R5, R3, P0 ;  /* 0x0000000305057207 */ /* 0x000fc40000000000 */
[----:B------:R-:W-:Y:S02]  /*0610*/  SEL R6, R6, R7, P0 ;  /* 0x0000000706067207 */ /* 0x000fe40000000000 */
[----:B------:R-:W-:Y:S02]  /*0620*/  ISETP.GE.U32.AND P0, PT, R5, R0, PT ;  /* 0x000000000500720c */ /* 0x000fe40003f06070 */
[-C--:B------:R-:W-:Y:S02]  /*0630*/  IADD3 R2, P2, PT, -R0, R5.reuse, RZ ;  /* 0x0000000500027210 */ /* 0x080fe40007f5e1ff */
[C---:B------:R-:W-:Y:S02]  /*0640*/  ISETP.GE.U32.AND.EX P0, PT, R6.reuse, RZ, PT, P0 ;  /* 0x000000ff0600720c */ /* 0x040fe40003f06100 */
[----:B------:R-:W-:Y:S02]  /*0650*/  IADD3.X R3, PT, PT, R6, -0x1, RZ, P2, !PT ;  /* 0xffffffff06037810 */ /* 0x000fe400017fe4ff */
[----:B------:R-:W-:-:S02]  /*0660*/  SEL R2, R2, R5, P0 ;  /* 0x0000000502027207 */ /* 0x000fc40000000000 */
[----:B------:R-:W-:Y:S02]  /*0670*/  SEL R3, R3, R6, P0 ;  /* 0x0000000603037207 */ /* 0x000fe40000000000 */
[-C--:B------:R-:W-:Y:S02]  /*0680*/  IADD3 R5, P2, PT, RZ, -R2.reuse, RZ ;  /* 0x80000002ff057210 */ /* 0x080fe40007f5e0ff */
[----:B------:R-:W-:Y:S02]  /*0690*/  ISETP.NE.U32.AND P0, PT, R0, RZ, PT ;  /* 0x000000ff0000720c */ /* 0x000fe40003f05070 */
[----:B------:R-:W-:Y:S01]  /*06a0*/  SEL R2, R5, R2, !P1 ;  /* 0x0000000205027207 */ /* 0x000fe20004800000 */
[----:B------:R-:W-:Y:S01]  /*06b0*/  IMAD.X R6, RZ, RZ, ~R3, P2 ;  /* 0x000000ffff067224 */ /* 0x000fe200010e0e03 */
[----:B------:R-:W-:Y:S01]  /*06c0*/  ISETP.NE.AND.EX P0, PT, RZ, RZ, PT, P0 ;  /* 0x000000ffff00720c */ /* 0x000fe20003f05300 */
[----:B------:R-:W-:-:S03]  /*06d0*/  IMAD.MOV.U32 R5, RZ, RZ, 0x0 ;  /* 0x00000000ff057424 */ /* 0x000fc600078e00ff */
[----:B------:R-:W-:Y:S02]  /*06e0*/  SEL R3, R6, R3, !P1 ;  /* 0x0000000306037207 */ /* 0x000fe40004800000 */
[----:B------:R-:W-:Y:S02]  /*06f0*/  SEL R2, R2, 0xffffffff, P0 ;  /* 0xffffffff02027807 */ /* 0x000fe40000000000 */
[----:B------:R-:W-:Y:S01]  /*0700*/  SEL R3, R3, 0xffffffff, P0 ;  /* 0xffffffff03037807 */ /* 0x000fe20000000000 */
[----:B------:R-:W-:Y:S06]  /*0710*/  RET.REL.NODEC R4 `(_Z13is_prime_unitPlPb) ;  /* 0xfffffff804387950 */ /* 0x000fec0003c3ffff */
.L_x_2:
[----:B------:R-:W-:-:S00]  /*0720*/  BRA `(.L_x_2) ;  /* 0xfffffffc00fc7947 */ /* 0x000fc0000383ffff */
[----:B------:R-:W-:-:S00]  /*0730*/  NOP ;  /* 0x0000000000007918 */ /* 0x000fc00000000000 */
        /* <DEDUP_REMOVED lines=12> */
.L_x_3:


//--------------------- .nv.shared.reserved.0     --------------------------
	.section	.nv.shared.reserved.0,"aw",@nobits
	.weak		__nv_reservedSMEM_offset_0_alias
	.size		__nv_reservedSMEM_offset_0_alias, 0, 64
	.other		__nv_reservedSMEM_offset_0_alias,@"STO_CUDA_RESERVED_SHARED STV_DEFAULT"
__nv_reservedSMEM_offset_0_alias:
	.zero		0
	.zero		64


//--------------------- .nv.constant0._Z13is_prime_unitPlPb --------------------------
	.section	.nv.constant0._Z13is_prime_unitPlPb,"a",@progbits
	.sectionflags	@""
	.align	4
.nv.constant0._Z13is_prime_unitPlPb:
	.zero		912


//--------------------- SYMBOLS --------------------------

	.type		.nv.reservedSmem.offset0,@object
	.size		.nv.reservedSmem.offset0,0x4
